//
// Generated by NVIDIA NVVM Compiler
//
// Compiler Build ID: CL-36424714
// Cuda compilation tools, release 13.0, V13.0.88
// Based on NVVM 20.0.0
//

.version 9.0
.target sm_100
.address_size 64

	// .globl	_Z9sumGlobalPiS_i

.visible .entry _Z9sumGlobalPiS_i(
	.param .u64 .ptr .align 1 _Z9sumGlobalPiS_i_param_0,
	.param .u64 .ptr .align 1 _Z9sumGlobalPiS_i_param_1,
	.param .u32 _Z9sumGlobalPiS_i_param_2
)
{
	.reg .pred 	%p<2>;
	.reg .b32 	%r<8>;
	.reg .b64 	%rd<7>;

	ld.param.u64 	%rd1, [_Z9sumGlobalPiS_i_param_0];
	ld.param.u64 	%rd2, [_Z9sumGlobalPiS_i_param_1];
	ld.param.u32 	%r2, [_Z9sumGlobalPiS_i_param_2];
	mov.u32 	%r3, %ctaid.x;
	mov.u32 	%r4, %ntid.x;
	mov.u32 	%r5, %tid.x;
	mad.lo.s32 	%r1, %r3, %r4, %r5;
	setp.ge.s32 	%p1, %r1, %r2;
	@%p1 bra 	$L__BB0_2;
	cvta.to.global.u64 	%rd3, %rd1;
	cvta.to.global.u64 	%rd4, %rd2;
	mul.wide.s32 	%rd5, %r1, 4;
	add.s64 	%rd6, %rd3, %rd5;
	ld.global.u32 	%r6, [%rd6];
	atom.global.add.u32 	%r7, [%rd4], %r6;
$L__BB0_2:
	ret;

}


// ===== COMPILED SASS (sm_100) =====

	.target	sm_100

	.elftype	@"ET_EXEC"


//--------------------- .note.nv.tkinfo           --------------------------
	.section	.note.nv.tkinfo,"",@"SHT_NOTE"
	.sectionflags	@"SHF_NOTE_NV_TKINFO"
	.tkinfo
        /*0018*/ 	.word	0x00000002
        /*0030*/ 	.string	""
        /*0030*/ 	.string	"ptxas"
        /*0030*/ 	.string	"Cuda compilation tools, release 13.0, V13.0.88"
        /*0030*/ 	.string	"Build cuda_13.0.r13.0/compiler.36424714_0"
        /*0030*/ 	.string	"-arch sm_100 -m 64 "



//--------------------- .note.nv.cuinfo           --------------------------
	.section	.note.nv.cuinfo,"",@"SHT_NOTE"
	.sectionflags	@"SHF_NOTE_NV_CUINFO"
        /*0018*/ 	.short	0x0002
        /*001a*/ 	.short	0x0064
        /*001c*/ 	.short	0x0082
	.zero		2


//--------------------- .nv.info                  --------------------------
	.section	.nv.info,"",@"SHT_CUDA_INFO"
	.align	4


	//----- nvinfo : EIATTR_REGCOUNT
	.align		4
        /*0000*/ 	.byte	0x04, 0x2f
        /*0002*/ 	.short	(.L_1 - .L_0)
	.align		4
.L_0:
        /*0004*/ 	.word	index@(_Z9sumGlobalPiS_i)
        /*0008*/ 	.word	0x0000000a


	//----- nvinfo : EIATTR_FRAME_SIZE
	.align		4
.L_1:
        /*000c*/ 	.byte	0x04, 0x11
        /*000e*/ 	.short	(.L_3 - .L_2)
	.align		4
.L_2:
        /*0010*/ 	.word	index@(_Z9sumGlobalPiS_i)
        /*0014*/ 	.word	0x00000000


	//----- nvinfo : EIATTR_MIN_STACK_SIZE
	.align		4
.L_3:
        /*0018*/ 	.byte	0x04, 0x12
        /*001a*/ 	.short	(.L_5 - .L_4)
	.align		4
.L_4:
        /*001c*/ 	.word	index@(_Z9sumGlobalPiS_i)
        /*0020*/ 	.word	0x00000000
.L_5:


//--------------------- .nv.compat                --------------------------
	.section	.nv.compat,"",@"SHT_CUDA_COMPAT_INFO"
	.align	4
        /*0000*/ 	.byte	0x02, 0x09, 0x00, 0x00, 0x02, 0x02, 0x01, 0x00, 0x02, 0x05, 0x05, 0x00, 0x03, 0x07, 0x01, 0x01
        /*0010*/ 	.byte	0x02, 0x03, 0x00, 0x00, 0x02, 0x06, 0x01, 0x00, 0x04, 0x0b, 0x08, 0x00, 0x09, 0x00, 0x00, 0x00
        /*0020*/ 	.byte	0x00, 0x00, 0x00, 0x00


//--------------------- .nv.info._Z9sumGlobalPiS_i --------------------------
	.section	.nv.info._Z9sumGlobalPiS_i,"",@"SHT_CUDA_INFO"
	.sectionflags	@""
	.align	4


	//----- nvinfo : EIATTR_CUDA_API_VERSION
	.align		4
        /*0000*/ 	.byte	0x04, 0x37
        /*0002*/ 	.short	(.L_7 - .L_6)
.L_6:
        /*0004*/ 	.word	0x00000082


	//----- nvinfo : EIATTR_KPARAM_INFO
	.align		4
.L_7:
        /*0008*/ 	.byte	0x04, 0x17
        /*000a*/ 	.short	(.L_9 - .L_8)
.L_8:
        /*000c*/ 	.word	0x00000000
        /*0010*/ 	.short	0x0002
        /*0012*/ 	.short	0x0010
        /*0014*/ 	.byte	0x00, 0xf0, 0x11, 0x00


	//----- nvinfo : EIATTR_KPARAM_INFO
	.align		4
.L_9:
        /*0018*/ 	.byte	0x04, 0x17
        /*001a*/ 	.short	(.L_11 - .L_10)
.L_10:
        /*001c*/ 	.word	0x00000000
        /*0020*/ 	.short	0x0001
        /*0022*/ 	.short	0x0008
        /*0024*/ 	.byte	0x00, 0xf5, 0x21, 0x00


	//----- nvinfo : EIATTR_KPARAM_INFO
	.align		4
.L_11:
        /*0028*/ 	.byte	0x04, 0x17
        /*002a*/ 	.short	(.L_13 - .L_12)
.L_12:
        /*002c*/ 	.word	0x00000000
        /*0030*/ 	.short	0x0000
        /*0032*/ 	.short	0x0000
        /*0034*/ 	.byte	0x00, 0xf5, 0x21, 0x00


	//----- nvinfo : EIATTR_SPARSE_MMA_MASK
	.align		4
.L_13:
        /*0038*/ 	.byte	0x03, 0x50
        /*003a*/ 	.short	0x0000


	//----- nvinfo : EIATTR_MAXREG_COUNT
	.align		4
        /*003c*/ 	.byte	0x03, 0x1b
        /*003e*/ 	.short	0x00ff


	//----- nvinfo : EIATTR_MERCURY_ISA_VERSION
	.align		4
        /*0040*/ 	.byte	0x03, 0x5f
        /*0042*/ 	.short	0x0101


	//----- nvinfo : EIATTR_INT_WARP_WIDE_INSTR_OFFSETS
	.align		4
        /*0044*/ 	.byte	0x04, 0x31
        /*0046*/ 	.short	(.L_15 - .L_14)


	//   ....[0]....
.L_14:
        /*0048*/ 	.word	0x000000d0


	//   ....[1]....
        /*004c*/ 	.word	0x00000110


	//----- nvinfo : EIATTR_VRC_CTA_INIT_COUNT
	.align		4
.L_15:
        /*0050*/ 	.byte	0x02, 0x4a
	.zero		1
	.zero		1


	//----- nvinfo : EIATTR_EXIT_INSTR_OFFSETS
	.align		4
        /*0054*/ 	.byte	0x04, 0x1c
        /*0056*/ 	.short	(.L_17 - .L_16)


	//   ....[0]....
.L_16:
        /*0058*/ 	.word	0x00000070


	//   ....[1]....
        /*005c*/ 	.word	0x00000140


	//----- nvinfo : EIATTR_CBANK_PARAM_SIZE
	.align		4
.L_17:
        /*0060*/ 	.byte	0x03, 0x19
        /*0062*/ 	.short	0x0014


	//----- nvinfo : EIATTR_PARAM_CBANK
	.align		4
        /*0064*/ 	.byte	0x04, 0x0a
        /*0066*/ 	.short	(.L_19 - .L_18)
	.align		4
.L_18:
        /*0068*/ 	.word	index@(.nv.constant0._Z9sumGlobalPiS_i)
        /*006c*/ 	.short	0x0380
        /*006e*/ 	.short	0x0014


	//----- nvinfo : EIATTR_SW_WAR
	.align		4
.L_19:
        /*0070*/ 	.byte	0x04, 0x36
        /*0072*/ 	.short	(.L_21 - .L_20)
.L_20:
        /*0074*/ 	.word	0x00000008
.L_21:


//--------------------- .nv.callgraph             --------------------------
	.section	.nv.callgraph,"",@"SHT_CUDA_CALLGRAPH"
	.align	4
	.sectionentsize	8
	.align		4
        /*0000*/ 	.word	0x00000000
	.align		4
        /*0004*/ 	.word	0xffffffff
	.align		4
        /*0008*/ 	.word	0x00000000
	.align		4
        /*000c*/ 	.word	0xfffffffe
	.align		4
        /*0010*/ 	.word	0x00000000
	.align		4
        /*0014*/ 	.word	0xfffffffd
	.align		4
        /*0018*/ 	.word	0x00000000
	.align		4
        /*001c*/ 	.word	0xfffffffc


//--------------------- .text._Z9sumGlobalPiS_i   --------------------------
	.section	.text._Z9sumGlobalPiS_i,"ax",@progbits
	.align	128
        .global         _Z9sumGlobalPiS_i
        .type           _Z9sumGlobalPiS_i,@function
        .size           _Z9sumGlobalPiS_i,(.L_x_1 - _Z9sumGlobalPiS_i)
        .other          _Z9sumGlobalPiS_i,@"STO_CUDA_ENTRY STV_DEFAULT"
_Z9sumGlobalPiS_i:
.text._Z9sumGlobalPiS_i:
[----:B------:R-:W-:Y:S01]  /*0000*/  LDC R1, c[0x0][0x37c] ;  /* 0x0000df00ff017b82 */ /* 0x000fe20000000800 */
[----:B------:R-:W0:Y:S07]  /*0010*/  S2R R0, SR_TID.X ;  /* 0x0000000000007919 */ /* 0x000e2e0000002100 */
[----:B------:R-:W0:Y:S01]  /*0020*/  S2UR UR4, SR_CTAID.X ;  /* 0x00000000000479c3 */ /* 0x000e220000002500 */
[----:B------:R-:W1:Y:S07]  /*0030*/  LDCU UR5, c[0x0][0x390] ;  /* 0x00007200ff0577ac */ /* 0x000e6e0008000800 */
[----:B------:R-:W0:Y:S02]  /*0040*/  LDC R5, c[0x0][0x360] ;  /* 0x0000d800ff057b82 */ /* 0x000e240000000800 */
[----:B0-----:R-:W-:-:S05]  /*0050*/  IMAD R5, R5, UR4, R0 ;  /* 0x0000000405057c24 */ /* 0x001fca000f8e0200 */
[----:B-1----:R-:W-:-:S13]  /*0060*/  ISETP.GE.AND P0, PT, R5, UR5, PT ;  /* 0x0000000505007c0c */ /* 0x002fda000bf06270 */
[----:B------:R-:W-:Y:S05]  /*0070*/  @P0 EXIT ;  /* 0x000000000000094d */ /* 0x000fea0003800000 */
[----:B------:R-:W0:Y:S01]  /*0080*/  LDC.64 R2, c[0x0][0x380] ;  /* 0x0000e000ff027b82 */ /* 0x000e220000000a00 */
[----:B------:R-:W1:Y:S01]  /*0090*/  LDCU.64 UR6, c[0x0][0x358] ;  /* 0x00006b00ff0677ac */ /* 0x000e620008000a00 */
[----:B0-----:R-:W-:-:S06]  /*00a0*/  IMAD.WIDE R2, R5, 0x4, R2 ;  /* 0x0000000405027825 */ /* 0x001fcc00078e0202 */
[----:B-1----:R-:W2:Y:S01]  /*00b0*/  LDG.E R2, desc[UR6][R2.64] ;  /* 0x0000000602027981 */ /* 0x002ea2000c1e1900 */
[----:B------:R-:W0:Y:S01]  /*00c0*/  LDC.64 R4, c[0x0][0x388] ;  /* 0x0000e200ff047b82 */ /* 0x000e220000000a00 */
[----:B------:R-:W-:Y:S01]  /*00d0*/  VOTEU.ANY UR4, UPT, PT ;  /* 0x0000000000047886 */ /* 0x000fe200038e0100 */
[----:B------:R-:W1:Y:S01]  /*00e0*/  S2R R0, SR_LANEID ;  /* 0x0000000000007919 */ /* 0x000e620000000000 */
[----:B------:R-:W-:-:S06]  /*00f0*/  UFLO.U32 UR4, UR4 ;  /* 0x00000004000472bd */ /* 0x000fcc00080e0000 */
[----:B-1----:R-:W-:Y:S01]  /*0100*/  ISETP.EQ.U32.AND P0, PT, R0, UR4, PT ;  /* 0x0000000400007c0c */ /* 0x002fe2000bf02070 */
[----:B--2---:R-:W1:Y:S02]  /*0110*/  REDUX.SUM UR5, R2 ;  /* 0x00000000020573c4 */ /* 0x004e64000000c000 */
[----:B-1----:R-:W-:-:S10]  /*0120*/  MOV R7, UR5 ;  /* 0x0000000500077c02 */ /* 0x002fd40008000f00 */
[----:B0-----:R-:W-:Y:S01]  /*0130*/  @P0 REDG.E.ADD.STRONG.GPU desc[UR6][R4.64], R7 ;  /* 0x000000070400098e */ /* 0x001fe2000c12e106 */
[----:B------:R-:W-:Y:S05]  /*0140*/  EXIT ;  /* 0x000000000000794d */ /* 0x000fea0003800000 */
.L_x_0:
[----:B------:R-:W-:-:S00]  /*0150*/  BRA `(.L_x_0) ;  /* 0xfffffffc00fc7947 */ /* 0x000fc0000383ffff */
[----:B------:R-:W-:-:S00]  /*0160*/  NOP ;  /* 0x0000000000007918 */ /* 0x000fc00000000000 */
        /* <DEDUP_REMOVED lines=9> */
.L_x_1:


//--------------------- .nv.shared.reserved.0     --------------------------
	.section	.nv.shared.reserved.0,"aw",@nobits
	.weak		__nv_reservedSMEM_offset_0_alias
	.size		__nv_reservedSMEM_offset_0_alias, 0, 64
	.other		__nv_reservedSMEM_offset_0_alias,@"STO_CUDA_RESERVED_SHARED STV_DEFAULT"
__nv_reservedSMEM_offset_0_alias:
	.zero		0
	.zero		64


//--------------------- .nv.constant0._Z9sumGlobalPiS_i --------------------------
	.section	.nv.constant0._Z9sumGlobalPiS_i,"a",@progbits
	.sectionflags	@""
	.align	4
.nv.constant0._Z9sumGlobalPiS_i:
	.zero		916


//--------------------- SYMBOLS --------------------------

	.type		.nv.reservedSmem.offset0,@object
	.size		.nv.reservedSmem.offset0,0x4
